	.headerflags	@"EF_CUDA_TEXMODE_UNIFIED EF_CUDA_64BIT_ADDRESS EF_CUDA_ACCELERATORS EF_CUDA_SM90 EF_CUDA_VIRTUAL_SM(EF_CUDA_SM90)"
	.elftype	@"ET_EXEC"


//--------------------- .nv.info                  --------------------------
	.section	.nv.info,"",@"SHT_CUDA_INFO"
	.align	4


	//----- nvinfo : EIATTR_REGCOUNT
	.align		4
        /*0000*/ 	.byte	0x04, 0x2f
        /*0002*/ 	.short	(.L_1 - .L_0)
	.align		4
.L_0:
        /*0004*/ 	.word	index@(triton_poi_fused_cat_6)
        /*0008*/ 	.word	0x00000012


	//----- nvinfo : EIATTR_MIN_STACK_SIZE
	.align		4
.L_1:
        /*000c*/ 	.byte	0x04, 0x12
        /*000e*/ 	.short	(.L_3 - .L_2)
	.align		4
.L_2:
        /*0010*/ 	.word	index@(triton_poi_fused_cat_6)
        /*0014*/ 	.word	0x00000000


	//----- nvinfo : EIATTR_FRAME_SIZE
	.align		4
.L_3:
        /*0018*/ 	.byte	0x04, 0x11
        /*001a*/ 	.short	(.L_5 - .L_4)
	.align		4
.L_4:
        /*001c*/ 	.word	index@(triton_poi_fused_cat_6)
        /*0020*/ 	.word	0x00000000


	//----- nvinfo : EIATTR_MIN_STACK_SIZE
	.align		4
.L_5:
        /*0024*/ 	.byte	0x04, 0x12
        /*0026*/ 	.short	(.L_7 - .L_6)
	.align		4
.L_6:
        /*0028*/ 	.word	index@(triton_poi_fused_cat_6)
        /*002c*/ 	.word	0x00000000
.L_7:


//--------------------- .nv.info.triton_poi_fused_cat_6 --------------------------
	.section	.nv.info.triton_poi_fused_cat_6,"",@"SHT_CUDA_INFO"
	.sectionflags	@""
	.align	4


	//----- nvinfo : EIATTR_CUDA_API_VERSION
	.align		4
        /*0000*/ 	.byte	0x04, 0x37
        /*0002*/ 	.short	(.L_9 - .L_8)
.L_8:
        /*0004*/ 	.word	0x0000007c


	//----- nvinfo : EIATTR_KPARAM_INFO
	.align		4
.L_9:
        /*0008*/ 	.byte	0x04, 0x17
        /*000a*/ 	.short	(.L_11 - .L_10)
.L_10:
        /*000c*/ 	.word	0x00000000
        /*0010*/ 	.short	0x0003
        /*0012*/ 	.short	0x0018
        /*0014*/ 	.byte	0x00, 0xf0, 0x11, 0x00


	//----- nvinfo : EIATTR_KPARAM_INFO
	.align		4
.L_11:
        /*0018*/ 	.byte	0x04, 0x17
        /*001a*/ 	.short	(.L_13 - .L_12)
.L_12:
        /*001c*/ 	.word	0x00000000
        /*0020*/ 	.short	0x0002
        /*0022*/ 	.short	0x0010
        /*0024*/ 	.byte	0x00, 0xf4, 0x21, 0x00


	//----- nvinfo : EIATTR_KPARAM_INFO
	.align		4
.L_13:
        /*0028*/ 	.byte	0x04, 0x17
        /*002a*/ 	.short	(.L_15 - .L_14)
.L_14:
        /*002c*/ 	.word	0x00000000
        /*0030*/ 	.short	0x0001
        /*0032*/ 	.short	0x0008
        /*0034*/ 	.byte	0x00, 0xf4, 0x21, 0x00


	//----- nvinfo : EIATTR_KPARAM_INFO
	.align		4
.L_15:
        /*0038*/ 	.byte	0x04, 0x17
        /*003a*/ 	.short	(.L_17 - .L_16)
.L_16:
        /*003c*/ 	.word	0x00000000
        /*0040*/ 	.short	0x0000
        /*0042*/ 	.short	0x0000
        /*0044*/ 	.byte	0x00, 0xf4, 0x21, 0x00


	//----- nvinfo : EIATTR_SPARSE_MMA_MASK
	.align		4
.L_17:
        /*0048*/ 	.byte	0x03, 0x50
        /*004a*/ 	.short	0x0000


	//----- nvinfo : EIATTR_MAXREG_COUNT
	.align		4
        /*004c*/ 	.byte	0x03, 0x1b
        /*004e*/ 	.short	0x00ff


	//----- nvinfo : EIATTR_EXIT_INSTR_OFFSETS
	.align		4
        /*0050*/ 	.byte	0x04, 0x1c
        /*0052*/ 	.short	(.L_19 - .L_18)


	//   ....[0]....
.L_18:
        /*0054*/ 	.word	0x000003f0


	//   ....[1]....
        /*0058*/ 	.word	0x00000410


	//----- nvinfo : EIATTR_REQNTID
	.align		4
.L_19:
        /*005c*/ 	.byte	0x04, 0x10
        /*005e*/ 	.short	(.L_21 - .L_20)
.L_20:
        /*0060*/ 	.word	0x00000080
        /*0064*/ 	.word	0x00000001
        /*0068*/ 	.word	0x00000001


	//----- nvinfo : EIATTR_CBANK_PARAM_SIZE
	.align		4
.L_21:
        /*006c*/ 	.byte	0x03, 0x19
        /*006e*/ 	.short	0x001c


	//----- nvinfo : EIATTR_PARAM_CBANK
	.align		4
        /*0070*/ 	.byte	0x04, 0x0a
        /*0072*/ 	.short	(.L_23 - .L_22)
	.align		4
.L_22:
        /*0074*/ 	.word	index@(.nv.constant0.triton_poi_fused_cat_6)
        /*0078*/ 	.short	0x0210
        /*007a*/ 	.short	0x001c


	//----- nvinfo : EIATTR_SW_WAR
	.align		4
.L_23:
        /*007c*/ 	.byte	0x04, 0x36
        /*007e*/ 	.short	(.L_25 - .L_24)
.L_24:
        /*0080*/ 	.word	0x00000008
.L_25:


//--------------------- .nv.callgraph             --------------------------
	.section	.nv.callgraph,"",@"SHT_CUDA_CALLGRAPH"
	.align	4
	.sectionentsize	8
	.align		4
        /*0000*/ 	.word	0x00000000
	.align		4
        /*0004*/ 	.word	0xffffffff
	.align		4
        /*0008*/ 	.word	0x00000000
	.align		4
        /*000c*/ 	.word	0xfffffffe
	.align		4
        /*0010*/ 	.word	0x00000000
	.align		4
        /*0014*/ 	.word	0xfffffffd
	.align		4
        /*0018*/ 	.word	0x00000000
	.align		4
        /*001c*/ 	.word	0xfffffffc


//--------------------- .text.triton_poi_fused_cat_6 --------------------------
	.section	.text.triton_poi_fused_cat_6,"ax",@progbits
	.align	128
        .global         triton_poi_fused_cat_6
        .type           triton_poi_fused_cat_6,@function
        .size           triton_poi_fused_cat_6,(.L_x_1 - triton_poi_fused_cat_6)
        .other          triton_poi_fused_cat_6,@"STO_CUDA_ENTRY STV_DEFAULT"
triton_poi_fused_cat_6:
.text.triton_poi_fused_cat_6:
[----:B------:R-:W0:Y:S02]  /*0000*/  LDC R1, c[0x0][0x28] ;  /* 0x00000a00ff017b82 */ /* 0x000e240000000800 */
[----:B------:R-:W1:Y:S01]  /*0010*/  S2R R0, SR_TID.X ;  /* 0x0000000000007919 */ /* 0x000e620000002100 */
[----:B------:R-:W-:Y:S01]  /*0020*/  ULDC.64 UR6, c[0x0][0x218] ;  /* 0x0000860000067ab9 */ /* 0x000fe20000000a00 */
[----:B------:R-:W-:Y:S01]  /*0030*/  ULDC.64 UR4, c[0x0][0x208] ;  /* 0x0000820000047ab9 */ /* 0x000fe20000000a00 */
[----:B------:R-:W2:Y:S01]  /*0040*/  S2R R9, SR_CTAID.X ;  /* 0x0000000000097919 */ /* 0x000ea20000002500 */
[----:B-1----:R-:W-:-:S05]  /*0050*/  IMAD.SHL.U32 R0, R0, 0x2, RZ ;  /* 0x0000000200007824 */ /* 0x002fca00078e00ff */
[----:B------:R-:W-:-:S05]  /*0060*/  LOP3.LUT R0, R0, 0xfe, RZ, 0xc0, !PT ;  /* 0x000000fe00007812 */ /* 0x000fca00078ec0ff */
[----:B--2---:R-:W-:Y:S01]  /*0070*/  IMAD R0, R9, 0x100, R0 ;  /* 0x0000010009007824 */ /* 0x004fe200078e0200 */
[----:B------:R-:W-:-:S03]  /*0080*/  SHF.R.S32.HI R9, RZ, 0x17, R9 ;  /* 0x00000017ff097819 */ /* 0x000fc60000011409 */
[C---:B------:R-:W-:Y:S01]  /*0090*/  IMAD.HI R10, R0.reuse, 0x7f807f81, RZ ;  /* 0x7f807f81000a7827 */ /* 0x040fe200078e02ff */
[----:B------:R-:W-:Y:S02]  /*00a0*/  SHF.R.S32.HI R3, RZ, 0x1f, R0 ;  /* 0x0000001fff037819 */ /* 0x000fe40000011400 */
[----:B------:R-:W-:Y:S02]  /*00b0*/  SGXT R9, R9, 0x1 ;  /* 0x000000010909781a */ /* 0x000fe40000000200 */
[----:B------:R-:W-:Y:S02]  /*00c0*/  LEA.HI R6, R3, R0, RZ, 0x2 ;  /* 0x0000000003067211 */ /* 0x000fe400078f10ff */
[----:B------:R-:W1:Y:S01]  /*00d0*/  LDC.64 R2, c[0x0][0x210] ;  /* 0x00008400ff027b82 */ /* 0x000e620000000a00 */
[----:B------:R-:W-:Y:S02]  /*00e0*/  ISETP.GE.AND P0, PT, R0, 0x1010, PT ;  /* 0x000010100000780c */ /* 0x000fe40003f06270 */
[----:B------:R-:W-:-:S05]  /*00f0*/  SHF.R.S32.HI R7, RZ, 0x2, R6 ;  /* 0x00000002ff077819 */ /* 0x000fca0000011406 */
[----:B------:R-:W-:-:S05]  /*0100*/  IMAD.HI R4, R7, 0x7f807f81, RZ ;  /* 0x7f807f8107047827 */ /* 0x000fca00078e02ff */
[----:B------:R-:W-:-:S04]  /*0110*/  SHF.R.U32.HI R5, RZ, 0x1f, R4 ;  /* 0x0000001fff057819 */ /* 0x000fc80000011604 */
[----:B------:R-:W-:Y:S01]  /*0120*/  LEA.HI.SX32 R8, R4, R5, 0x19 ;  /* 0x0000000504087211 */ /* 0x000fe200078fcaff */
[----:B------:R-:W-:Y:S01]  /*0130*/  VIADD R4, R0, 0x1 ;  /* 0x0000000100047836 */ /* 0x000fe20000000000 */
[----:B------:R-:W-:-:S03]  /*0140*/  SHF.R.U32.HI R5, RZ, 0x1f, R10 ;  /* 0x0000001fff057819 */ /* 0x000fc6000001160a */
[----:B------:R-:W-:Y:S01]  /*0150*/  IMAD R8, R8, -0x101, R7 ;  /* 0xfffffeff08087824 */ /* 0x000fe200078e0207 */
[----:B------:R-:W-:Y:S02]  /*0160*/  LEA.HI.SX32 R5, R10, R5, 0x17 ;  /* 0x000000050a057211 */ /* 0x000fe400078fbaff */
[----:B------:R-:W-:Y:S02]  /*0170*/  LEA.HI R9, R9, R4, RZ, 0x2 ;  /* 0x0000000409097211 */ /* 0x000fe400078f10ff */
[----:B------:R-:W-:Y:S01]  /*0180*/  LOP3.LUT R7, R6, 0xfffffffc, RZ, 0xc0, !PT ;  /* 0xfffffffc06077812 */ /* 0x000fe200078ec0ff */
[----:B------:R-:W-:Y:S01]  /*0190*/  IMAD.SHL.U32 R13, R5, 0x400, RZ ;  /* 0x00000400050d7824 */ /* 0x000fe200078e00ff */
[----:B------:R-:W-:Y:S02]  /*01a0*/  LOP3.LUT R11, R9, 0xfffffc, RZ, 0xc0, !PT ;  /* 0x00fffffc090b7812 */ /* 0x000fe400078ec0ff */
[----:B------:R-:W-:Y:S01]  /*01b0*/  SHF.R.S32.HI R6, RZ, 0x1f, R8 ;  /* 0x0000001fff067819 */ /* 0x000fe20000011408 */
[----:B------:R-:W-:Y:S01]  /*01c0*/  IMAD.IADD R9, R0, 0x1, -R7 ;  /* 0x0000000100097824 */ /* 0x000fe200078e0a07 */
[----:B------:R-:W-:Y:S01]  /*01d0*/  IADD3 R12, P3, R8, R13, RZ ;  /* 0x0000000d080c7210 */ /* 0x000fe20007f7e0ff */
[----:B------:R-:W-:Y:S01]  /*01e0*/  IMAD.IADD R11, R4, 0x1, -R11 ;  /* 0x00000001040b7824 */ /* 0x000fe200078e0a0b */
[----:B------:R-:W-:-:S02]  /*01f0*/  ISETP.GE.AND P1, PT, R8, 0x1, PT ;  /* 0x000000010800780c */ /* 0x000fc40003f26270 */
[----:B------:R-:W-:Y:S01]  /*0200*/  LEA.HI.X.SX32 R10, R13, R6, 0x1, P3 ;  /* 0x000000060d0a7211 */ /* 0x000fe200018f0eff */
[C---:B-1----:R-:W-:Y:S01]  /*0210*/  IMAD.WIDE R6, R9.reuse, 0x4, R2 ;  /* 0x0000000409067825 */ /* 0x042fe200078e0202 */
[----:B------:R-:W-:Y:S02]  /*0220*/  ISETP.LT.AND P3, PT, R0, 0x1010, !P1 ;  /* 0x000010100000780c */ /* 0x000fe40004f61270 */
[----:B------:R-:W-:Y:S02]  /*0230*/  CS2R R2, SRZ ;  /* 0x0000000000027805 */ /* 0x000fe4000001ff00 */
[----:B------:R-:W-:Y:S01]  /*0240*/  ISETP.GT.AND P2, PT, R8, RZ, !P0 ;  /* 0x000000ff0800720c */ /* 0x000fe20004744270 */
[----:B------:R-:W-:Y:S02]  /*0250*/  IMAD.SHL.U32 R9, R9, 0x100, RZ ;  /* 0x0000010009097824 */ /* 0x000fe400078e00ff */
[----:B------:R-:W-:-:S03]  /*0260*/  IMAD.SHL.U32 R11, R11, 0x100, RZ ;  /* 0x000001000b0b7824 */ /* 0x000fc600078e00ff */
[----:B------:R-:W-:Y:S02]  /*0270*/  IADD3 R4, P5, R9, R12, RZ ;  /* 0x0000000c09047210 */ /* 0x000fe40007fbe0ff */
[----:B------:R-:W-:Y:S02]  /*0280*/  IADD3 R12, P4, R11, R12, RZ ;  /* 0x0000000c0b0c7210 */ /* 0x000fe40007f9e0ff */
[-C--:B------:R-:W-:Y:S01]  /*0290*/  LEA.HI.X.SX32 R9, R9, R10.reuse, 0x1, P5 ;  /* 0x0000000a09097211 */ /* 0x080fe200028f0eff */
[----:B------:R-:W2:Y:S01]  /*02a0*/  @P3 LDG.E.EL.64 R2, desc[UR4][R6.64] ;  /* 0x0000000406023981 */ /* 0x000ea2000c2e1b00 */
[C---:B------:R-:W-:Y:S02]  /*02b0*/  LEA R8, P5, R4.reuse, UR6, 0x2 ;  /* 0x0000000604087c11 */ /* 0x040fe4000f8a10ff */
[----:B------:R-:W-:Y:S02]  /*02c0*/  LEA.HI.X.SX32 R11, R11, R10, 0x1, P4 ;  /* 0x0000000a0b0b7211 */ /* 0x000fe400020f0eff */
[----:B------:R-:W-:Y:S01]  /*02d0*/  LEA.HI.X R9, R4, UR7, R9, 0x2, P5 ;  /* 0x0000000704097c11 */ /* 0x000fe2000a8f1409 */
[----:B------:R-:W-:Y:S01]  /*02e0*/  IMAD.MOV.U32 R4, RZ, RZ, RZ ;  /* 0x000000ffff047224 */ /* 0x000fe200078e00ff */
[----:B------:R-:W-:Y:S01]  /*02f0*/  LEA R10, P4, R12, UR6, 0x2 ;  /* 0x000000060c0a7c11 */ /* 0x000fe2000f8810ff */
[----:B------:R-:W-:-:S03]  /*0300*/  IMAD.MOV.U32 R14, RZ, RZ, RZ ;  /* 0x000000ffff0e7224 */ /* 0x000fc600078e00ff */
[----:B------:R-:W-:Y:S01]  /*0310*/  LEA.HI.X R11, R12, UR7, R11, 0x2, P4 ;  /* 0x000000070c0b7c11 */ /* 0x000fe2000a0f140b */
[----:B------:R-:W3:Y:S01]  /*0320*/  @P2 LDG.E.EL R4, desc[UR4][R8.64+-0x4] ;  /* 0xfffffc0408042981 */ /* 0x000ee2000c2e1900 */
[----:B------:R-:W1:Y:S03]  /*0330*/  LDC.64 R12, c[0x0][0x220] ;  /* 0x00008800ff0c7b82 */ /* 0x000e660000000a00 */
[----:B------:R-:W4:Y:S01]  /*0340*/  @P2 LDG.E.EL R14, desc[UR4][R10.64+-0x4] ;  /* 0xfffffc040a0e2981 */ /* 0x000f22000c2e1900 */
[----:B------:R-:W-:-:S04]  /*0350*/  IMAD R0, R5, -0x404, R0 ;  /* 0xfffffbfc05007824 */ /* 0x000fc800078e0200 */
[----:B------:R-:W-:Y:S01]  /*0360*/  IMAD R5, R5, 0x420, R0 ;  /* 0x0000042005057824 */ /* 0x000fe200078e0200 */
[----:B--2---:R-:W-:Y:S02]  /*0370*/  SEL R2, R2, RZ, P3 ;  /* 0x000000ff02027207 */ /* 0x004fe40001800000 */
[----:B------:R-:W-:-:S03]  /*0380*/  SEL R3, R3, RZ, P3 ;  /* 0x000000ff03037207 */ /* 0x000fc60001800000 */
[----:B------:R-:W-:Y:S02]  /*0390*/  FADD R0, RZ, R2 ;  /* 0x00000002ff007221 */ /* 0x000fe40000000000 */
[----:B------:R-:W-:Y:S01]  /*03a0*/  FADD R15, RZ, R3 ;  /* 0x00000003ff0f7221 */ /* 0x000fe20000000000 */
[----:B-1----:R-:W-:Y:S01]  /*03b0*/  IMAD.WIDE R2, R5, 0x4, R12 ;  /* 0x0000000405027825 */ /* 0x002fe200078e020c */
[----:B---3--:R-:W-:Y:S02]  /*03c0*/  SEL R7, R4, RZ, P2 ;  /* 0x000000ff04077207 */ /* 0x008fe40001000000 */
[----:B----4-:R-:W-:Y:S02]  /*03d0*/  @P1 SEL R15, R14, RZ, P2 ;  /* 0x000000ff0e0f1207 */ /* 0x010fe40001000000 */
[----:B------:R-:W-:Y:S01]  /*03e0*/  SEL R14, R0, R7, !P1 ;  /* 0x00000007000e7207 */ /* 0x000fe20004800000 */
[----:B------:R-:W-:Y:S06]  /*03f0*/  @P0 EXIT ;  /* 0x000000000000094d */ /* 0x000fec0003800000 */
[----:B------:R-:W-:Y:S01]  /*0400*/  STG.E.64 desc[UR4][R2.64], R14 ;  /* 0x0000000e02007986 */ /* 0x000fe2000c101b04 */
[----:B------:R-:W-:Y:S05]  /*0410*/  EXIT ;  /* 0x000000000000794d */ /* 0x000fea0003800000 */
.L_x_0:
[----:B------:R-:W-:-:S00]  /*0420*/  BRA `(.L_x_0) ;  /* 0xfffffffc00fc7947 */ /* 0x000fc0000383ffff */
[----:B------:R-:W-:-:S00]  /*0430*/  NOP ;  /* 0x0000000000007918 */ /* 0x000fc00000000000 */
        /* <DEDUP_REMOVED lines=12> */
.L_x_1:


//--------------------- .nv.constant0.triton_poi_fused_cat_6 --------------------------
	.section	.nv.constant0.triton_poi_fused_cat_6,"a",@progbits
	.sectionflags	@""
	.align	4
.nv.constant0.triton_poi_fused_cat_6:
	.zero		556
